//
// Generated by NVIDIA NVVM Compiler
//
// Compiler Build ID: CL-36424714
// Cuda compilation tools, release 13.0, V13.0.88
// Based on NVVM 20.0.0
//

.version 9.0
.target sm_100
.address_size 64

	// .globl	_Z17squareplus_kernelPKfPfi

.visible .entry _Z17squareplus_kernelPKfPfi(
	.param .u64 .ptr .align 1 _Z17squareplus_kernelPKfPfi_param_0,
	.param .u64 .ptr .align 1 _Z17squareplus_kernelPKfPfi_param_1,
	.param .u32 _Z17squareplus_kernelPKfPfi_param_2
)
{
	.reg .pred 	%p<2>;
	.reg .b32 	%r<9>;
	.reg .b32 	%f<16>;
	.reg .b64 	%rd<8>;

	ld.param.u64 	%rd1, [_Z17squareplus_kernelPKfPfi_param_0];
	ld.param.u64 	%rd2, [_Z17squareplus_kernelPKfPfi_param_1];
	ld.param.u32 	%r2, [_Z17squareplus_kernelPKfPfi_param_2];
	mov.u32 	%r3, %ctaid.x;
	mov.u32 	%r4, %ntid.x;
	mov.u32 	%r5, %tid.x;
	mad.lo.s32 	%r1, %r3, %r4, %r5;
	setp.ge.s32 	%p1, %r1, %r2;
	@%p1 bra 	$L__BB0_2;
	cvta.to.global.u64 	%rd3, %rd1;
	cvta.to.global.u64 	%rd4, %rd2;
	mul.wide.s32 	%rd5, %r1, 4;
	add.s64 	%rd6, %rd3, %rd5;
	ld.global.nc.f32 	%f1, [%rd6];
	fma.rn.f32 	%f2, %f1, %f1, 0f40800000;
	mul.f32 	%f3, %f2, 0f3F000000;
	mov.b32 	%r6, %f2;
	shr.s32 	%r7, %r6, 1;
	sub.s32 	%r8, 1597463007, %r7;
	mov.b32 	%f4, %r8;
	mul.f32 	%f5, %f3, %f4;
	mul.f32 	%f6, %f5, %f4;
	mov.f32 	%f7, 0f3FC00000;
	sub.f32 	%f8, %f7, %f6;
	mul.f32 	%f9, %f8, %f4;
	mul.f32 	%f10, %f3, %f9;
	mul.f32 	%f11, %f9, %f10;
	sub.f32 	%f12, %f7, %f11;
	mul.f32 	%f13, %f9, %f12;
	fma.rn.f32 	%f14, %f2, %f13, %f1;
	mul.f32 	%f15, %f14, 0f3F000000;
	add.s64 	%rd7, %rd4, %rd5;
	st.global.f32 	[%rd7], %f15;
$L__BB0_2:
	ret;

}


// ===== COMPILED SASS (sm_100) =====

	.target	sm_100

	.elftype	@"ET_EXEC"


//--------------------- .note.nv.tkinfo           --------------------------
	.section	.note.nv.tkinfo,"",@"SHT_NOTE"
	.sectionflags	@"SHF_NOTE_NV_TKINFO"
	.tkinfo
        /*0018*/ 	.word	0x00000002
        /*0030*/ 	.string	""
        /*0030*/ 	.string	"ptxas"
        /*0030*/ 	.string	"Cuda compilation tools, release 13.0, V13.0.88"
        /*0030*/ 	.string	"Build cuda_13.0.r13.0/compiler.36424714_0"
        /*0030*/ 	.string	"-arch sm_100 -m 64 "



//--------------------- .note.nv.cuinfo           --------------------------
	.section	.note.nv.cuinfo,"",@"SHT_NOTE"
	.sectionflags	@"SHF_NOTE_NV_CUINFO"
        /*0018*/ 	.short	0x0002
        /*001a*/ 	.short	0x0064
        /*001c*/ 	.short	0x0082
	.zero		2


//--------------------- .nv.info                  --------------------------
	.section	.nv.info,"",@"SHT_CUDA_INFO"
	.align	4


	//----- nvinfo : EIATTR_REGCOUNT
	.align		4
        /*0000*/ 	.byte	0x04, 0x2f
        /*0002*/ 	.short	(.L_1 - .L_0)
	.align		4
.L_0:
        /*0004*/ 	.word	index@(_Z17squareplus_kernelPKfPfi)
        /*0008*/ 	.word	0x0000000e


	//----- nvinfo : EIATTR_FRAME_SIZE
	.align		4
.L_1:
        /*000c*/ 	.byte	0x04, 0x11
        /*000e*/ 	.short	(.L_3 - .L_2)
	.align		4
.L_2:
        /*0010*/ 	.word	index@(_Z17squareplus_kernelPKfPfi)
        /*0014*/ 	.word	0x00000000


	//----- nvinfo : EIATTR_MIN_STACK_SIZE
	.align		4
.L_3:
        /*0018*/ 	.byte	0x04, 0x12
        /*001a*/ 	.short	(.L_5 - .L_4)
	.align		4
.L_4:
        /*001c*/ 	.word	index@(_Z17squareplus_kernelPKfPfi)
        /*0020*/ 	.word	0x00000000
.L_5:


//--------------------- .nv.compat                --------------------------
	.section	.nv.compat,"",@"SHT_CUDA_COMPAT_INFO"
	.align	4
        /*0000*/ 	.byte	0x02, 0x09, 0x00, 0x00, 0x02, 0x02, 0x01, 0x00, 0x02, 0x05, 0x05, 0x00, 0x03, 0x07, 0x01, 0x01
        /*0010*/ 	.byte	0x02, 0x03, 0x00, 0x00, 0x02, 0x06, 0x01, 0x00, 0x04, 0x0b, 0x08, 0x00, 0x09, 0x00, 0x00, 0x00
        /*0020*/ 	.byte	0x00, 0x00, 0x00, 0x00


//--------------------- .nv.info._Z17squareplus_kernelPKfPfi --------------------------
	.section	.nv.info._Z17squareplus_kernelPKfPfi,"",@"SHT_CUDA_INFO"
	.sectionflags	@""
	.align	4


	//----- nvinfo : EIATTR_CUDA_API_VERSION
	.align		4
        /*0000*/ 	.byte	0x04, 0x37
        /*0002*/ 	.short	(.L_7 - .L_6)
.L_6:
        /*0004*/ 	.word	0x00000082


	//----- nvinfo : EIATTR_KPARAM_INFO
	.align		4
.L_7:
        /*0008*/ 	.byte	0x04, 0x17
        /*000a*/ 	.short	(.L_9 - .L_8)
.L_8:
        /*000c*/ 	.word	0x00000000
        /*0010*/ 	.short	0x0002
        /*0012*/ 	.short	0x0010
        /*0014*/ 	.byte	0x00, 0xf0, 0x11, 0x00


	//----- nvinfo : EIATTR_KPARAM_INFO
	.align		4
.L_9:
        /*0018*/ 	.byte	0x04, 0x17
        /*001a*/ 	.short	(.L_11 - .L_10)
.L_10:
        /*001c*/ 	.word	0x00000000
        /*0020*/ 	.short	0x0001
        /*0022*/ 	.short	0x0008
        /*0024*/ 	.byte	0x00, 0xf5, 0x21, 0x00


	//----- nvinfo : EIATTR_KPARAM_INFO
	.align		4
.L_11:
        /*0028*/ 	.byte	0x04, 0x17
        /*002a*/ 	.short	(.L_13 - .L_12)
.L_12:
        /*002c*/ 	.word	0x00000000
        /*0030*/ 	.short	0x0000
        /*0032*/ 	.short	0x0000
        /*0034*/ 	.byte	0x00, 0xf5, 0x21, 0x00


	//----- nvinfo : EIATTR_SPARSE_MMA_MASK
	.align		4
.L_13:
        /*0038*/ 	.byte	0x03, 0x50
        /*003a*/ 	.short	0x0000


	//----- nvinfo : EIATTR_MAXREG_COUNT
	.align		4
        /*003c*/ 	.byte	0x03, 0x1b
        /*003e*/ 	.short	0x00ff


	//----- nvinfo : EIATTR_MERCURY_ISA_VERSION
	.align		4
        /*0040*/ 	.byte	0x03, 0x5f
        /*0042*/ 	.short	0x0101


	//----- nvinfo : EIATTR_VRC_CTA_INIT_COUNT
	.align		4
        /*0044*/ 	.byte	0x02, 0x4a
	.zero		1
	.zero		1


	//----- nvinfo : EIATTR_EXIT_INSTR_OFFSETS
	.align		4
        /*0048*/ 	.byte	0x04, 0x1c
        /*004a*/ 	.short	(.L_15 - .L_14)


	//   ....[0]....
.L_14:
        /*004c*/ 	.word	0x00000070


	//   ....[1]....
        /*0050*/ 	.word	0x000001b0


	//----- nvinfo : EIATTR_CBANK_PARAM_SIZE
	.align		4
.L_15:
        /*0054*/ 	.byte	0x03, 0x19
        /*0056*/ 	.short	0x0014


	//----- nvinfo : EIATTR_PARAM_CBANK
	.align		4
        /*0058*/ 	.byte	0x04, 0x0a
        /*005a*/ 	.short	(.L_17 - .L_16)
	.align		4
.L_16:
        /*005c*/ 	.word	index@(.nv.constant0._Z17squareplus_kernelPKfPfi)
        /*0060*/ 	.short	0x0380
        /*0062*/ 	.short	0x0014


	//----- nvinfo : EIATTR_SW_WAR
	.align		4
.L_17:
        /*0064*/ 	.byte	0x04, 0x36
        /*0066*/ 	.short	(.L_19 - .L_18)
.L_18:
        /*0068*/ 	.word	0x00000008
.L_19:


//--------------------- .nv.callgraph             --------------------------
	.section	.nv.callgraph,"",@"SHT_CUDA_CALLGRAPH"
	.align	4
	.sectionentsize	8
	.align		4
        /*0000*/ 	.word	0x00000000
	.align		4
        /*0004*/ 	.word	0xffffffff
	.align		4
        /*0008*/ 	.word	0x00000000
	.align		4
        /*000c*/ 	.word	0xfffffffe
	.align		4
        /*0010*/ 	.word	0x00000000
	.align		4
        /*0014*/ 	.word	0xfffffffd
	.align		4
        /*0018*/ 	.word	0x00000000
	.align		4
        /*001c*/ 	.word	0xfffffffc


//--------------------- .text._Z17squareplus_kernelPKfPfi --------------------------
	.section	.text._Z17squareplus_kernelPKfPfi,"ax",@progbits
	.align	128
        .global         _Z17squareplus_kernelPKfPfi
        .type           _Z17squareplus_kernelPKfPfi,@function
        .size           _Z17squareplus_kernelPKfPfi,(.L_x_1 - _Z17squareplus_kernelPKfPfi)
        .other          _Z17squareplus_kernelPKfPfi,@"STO_CUDA_ENTRY STV_DEFAULT"
_Z17squareplus_kernelPKfPfi:
.text._Z17squareplus_kernelPKfPfi:
[----:B------:R-:W-:Y:S01]  /*0000*/  LDC R1, c[0x0][0x37c] ;  /* 0x0000df00ff017b82 */ /* 0x000fe20000000800 */
[----:B------:R-:W0:Y:S07]  /*0010*/  S2R R0, SR_TID.X ;  /* 0x0000000000007919 */ /* 0x000e2e0000002100 */
[----:B------:R-:W0:Y:S01]  /*0020*/  S2UR UR4, SR_CTAID.X ;  /* 0x00000000000479c3 */ /* 0x000e220000002500 */
[----:B------:R-:W1:Y:S07]  /*0030*/  LDCU UR5, c[0x0][0x390] ;  /* 0x00007200ff0577ac */ /* 0x000e6e0008000800 */
[----:B------:R-:W0:Y:S02]  /*0040*/  LDC R7, c[0x0][0x360] ;  /* 0x0000d800ff077b82 */ /* 0x000e240000000800 */
[----:B0-----:R-:W-:-:S05]  /*0050*/  IMAD R7, R7, UR4, R0 ;  /* 0x0000000407077c24 */ /* 0x001fca000f8e0200 */
[----:B-1----:R-:W-:-:S13]  /*0060*/  ISETP.GE.AND P0, PT, R7, UR5, PT ;  /* 0x0000000507007c0c */ /* 0x002fda000bf06270 */
[----:B------:R-:W-:Y:S05]  /*0070*/  @P0 EXIT ;  /* 0x000000000000094d */ /* 0x000fea0003800000 */
[----:B------:R-:W0:Y:S01]  /*0080*/  LDC.64 R2, c[0x0][0x380] ;  /* 0x0000e000ff027b82 */ /* 0x000e220000000a00 */
[----:B------:R-:W1:Y:S07]  /*0090*/  LDCU.64 UR4, c[0x0][0x358] ;  /* 0x00006b00ff0477ac */ /* 0x000e6e0008000a00 */
[----:B------:R-:W2:Y:S01]  /*00a0*/  LDC.64 R4, c[0x0][0x388] ;  /* 0x0000e200ff047b82 */ /* 0x000ea20000000a00 */
[----:B0-----:R-:W-:-:S06]  /*00b0*/  IMAD.WIDE R2, R7, 0x4, R2 ;  /* 0x0000000407027825 */ /* 0x001fcc00078e0202 */
[----:B-1----:R-:W3:Y:S02]  /*00c0*/  LDG.E.CONSTANT R2, desc[UR4][R2.64] ;  /* 0x0000000402027981 */ /* 0x002ee4000c1e9900 */
[----:B---3--:R-:W-:-:S05]  /*00d0*/  FFMA R9, R2, R2, 4 ;  /* 0x4080000002097423 */ /* 0x008fca0000000002 */
[----:B------:R-:W-:-:S04]  /*00e0*/  SHF.R.S32.HI R0, RZ, 0x1, R9 ;  /* 0x00000001ff007819 */ /* 0x000fc80000011409 */
[----:B------:R-:W-:Y:S01]  /*00f0*/  IADD3 R11, PT, PT, -R0, 0x5f3759df, RZ ;  /* 0x5f3759df000b7810 */ /* 0x000fe20007ffe1ff */
[----:B------:R-:W-:-:S04]  /*0100*/  FMUL R0, R9, 0.5 ;  /* 0x3f00000009007820 */ /* 0x000fc80000400000 */
[----:B------:R-:W-:-:S04]  /*0110*/  FMUL R6, R0, R11 ;  /* 0x0000000b00067220 */ /* 0x000fc80000400000 */
[----:B------:R-:W-:-:S04]  /*0120*/  FFMA R6, R11, -R6, 1.5 ;  /* 0x3fc000000b067423 */ /* 0x000fc80000000806 */
[----:B------:R-:W-:-:S04]  /*0130*/  FMUL R11, R11, R6 ;  /* 0x000000060b0b7220 */ /* 0x000fc80000400000 */
[----:B------:R-:W-:-:S04]  /*0140*/  FMUL R0, R0, R11 ;  /* 0x0000000b00007220 */ /* 0x000fc80000400000 */
[----:B------:R-:W-:-:S04]  /*0150*/  FFMA R0, -R11, R0, 1.5 ;  /* 0x3fc000000b007423 */ /* 0x000fc80000000100 */
[----:B------:R-:W-:-:S04]  /*0160*/  FMUL R0, R11, R0 ;  /* 0x000000000b007220 */ /* 0x000fc80000400000 */
[----:B------:R-:W-:Y:S01]  /*0170*/  FFMA R0, R9, R0, R2 ;  /* 0x0000000009007223 */ /* 0x000fe20000000002 */
[----:B--2---:R-:W-:-:S04]  /*0180*/  IMAD.WIDE R2, R7, 0x4, R4 ;  /* 0x0000000407027825 */ /* 0x004fc800078e0204 */
[----:B------:R-:W-:-:S05]  /*0190*/  FMUL R5, R0, 0.5 ;  /* 0x3f00000000057820 */ /* 0x000fca0000400000 */
[----:B------:R-:W-:Y:S01]  /*01a0*/  STG.E desc[UR4][R2.64], R5 ;  /* 0x0000000502007986 */ /* 0x000fe2000c101904 */
[----:B------:R-:W-:Y:S05]  /*01b0*/  EXIT ;  /* 0x000000000000794d */ /* 0x000fea0003800000 */
.L_x_0:
[----:B------:R-:W-:-:S00]  /*01c0*/  BRA `(.L_x_0) ;  /* 0xfffffffc00fc7947 */ /* 0x000fc0000383ffff */
[----:B------:R-:W-:-:S00]  /*01d0*/  NOP ;  /* 0x0000000000007918 */ /* 0x000fc00000000000 */
        /* <DEDUP_REMOVED lines=10> */
.L_x_1:


//--------------------- .nv.shared.reserved.0     --------------------------
	.section	.nv.shared.reserved.0,"aw",@nobits
	.weak		__nv_reservedSMEM_offset_0_alias
	.size		__nv_reservedSMEM_offset_0_alias, 0, 64
	.other		__nv_reservedSMEM_offset_0_alias,@"STO_CUDA_RESERVED_SHARED STV_DEFAULT"
__nv_reservedSMEM_offset_0_alias:
	.zero		0
	.zero		64


//--------------------- .nv.constant0._Z17squareplus_kernelPKfPfi --------------------------
	.section	.nv.constant0._Z17squareplus_kernelPKfPfi,"a",@progbits
	.sectionflags	@""
	.align	4
.nv.constant0._Z17squareplus_kernelPKfPfi:
	.zero		916


//--------------------- SYMBOLS --------------------------

	.type		.nv.reservedSmem.offset0,@object
	.size		.nv.reservedSmem.offset0,0x4
